//
// Generated by NVIDIA NVVM Compiler
//
// Compiler Build ID: CL-36424714
// Cuda compilation tools, release 13.0, V13.0.88
// Based on NVVM 20.0.0
//

.version 9.0
.target sm_100
.address_size 64

	// .globl	_Z6kernelPfS_S_S_PiS0_

.visible .entry _Z6kernelPfS_S_S_PiS0_(
	.param .u64 .ptr .align 1 _Z6kernelPfS_S_S_PiS0__param_0,
	.param .u64 .ptr .align 1 _Z6kernelPfS_S_S_PiS0__param_1,
	.param .u64 .ptr .align 1 _Z6kernelPfS_S_S_PiS0__param_2,
	.param .u64 .ptr .align 1 _Z6kernelPfS_S_S_PiS0__param_3,
	.param .u64 .ptr .align 1 _Z6kernelPfS_S_S_PiS0__param_4,
	.param .u64 .ptr .align 1 _Z6kernelPfS_S_S_PiS0__param_5
)
{
	.reg .pred 	%p<6>;
	.reg .b32 	%r<33>;
	.reg .b32 	%f<12>;
	.reg .b64 	%rd<29>;

	ld.param.u64 	%rd7, [_Z6kernelPfS_S_S_PiS0__param_0];
	ld.param.u64 	%rd8, [_Z6kernelPfS_S_S_PiS0__param_1];
	ld.param.u64 	%rd9, [_Z6kernelPfS_S_S_PiS0__param_2];
	ld.param.u64 	%rd6, [_Z6kernelPfS_S_S_PiS0__param_3];
	ld.param.u64 	%rd10, [_Z6kernelPfS_S_S_PiS0__param_4];
	ld.param.u64 	%rd11, [_Z6kernelPfS_S_S_PiS0__param_5];
	cvta.to.global.u64 	%rd1, %rd8;
	cvta.to.global.u64 	%rd2, %rd7;
	cvta.to.global.u64 	%rd3, %rd9;
	cvta.to.global.u64 	%rd4, %rd11;
	cvta.to.global.u64 	%rd5, %rd10;
	mov.u32 	%r1, %ctaid.x;
	mov.u32 	%r2, %ctaid.y;
	ld.global.u32 	%r13, [%rd5];
	setp.ne.s32 	%p1, %r13, 209;
	@%p1 bra 	$L__BB0_4;
	ld.global.u32 	%r21, [%rd4];
	mad.lo.s32 	%r22, %r21, %r2, %r1;
	mul.wide.s32 	%rd21, %r22, 4;
	add.s64 	%rd22, %rd3, %rd21;
	mov.b32 	%r23, 0;
	st.global.u32 	[%rd22], %r23;
	ld.global.u32 	%r29, [%rd5];
	setp.lt.s32 	%p4, %r29, 1;
	@%p4 bra 	$L__BB0_7;
	mov.b32 	%r30, 0;
$L__BB0_3:
	mad.lo.s32 	%r25, %r29, %r2, %r30;
	mul.wide.s32 	%rd23, %r25, 4;
	add.s64 	%rd24, %rd2, %rd23;
	ld.global.f32 	%f6, [%rd24];
	ld.global.u32 	%r26, [%rd4];
	mad.lo.s32 	%r27, %r26, %r30, %r1;
	mul.wide.s32 	%rd25, %r27, 4;
	add.s64 	%rd26, %rd1, %rd25;
	ld.global.f32 	%f7, [%rd26];
	mul.f32 	%f8, %f6, %f7;
	div.rn.f32 	%f9, %f8, 0f43510000;
	mad.lo.s32 	%r28, %r26, %r2, %r1;
	mul.wide.s32 	%rd27, %r28, 4;
	add.s64 	%rd28, %rd3, %rd27;
	ld.global.f32 	%f10, [%rd28];
	add.f32 	%f11, %f10, %f9;
	st.global.f32 	[%rd28], %f11;
	add.s32 	%r30, %r30, 1;
	ld.global.u32 	%r29, [%rd5];
	setp.lt.s32 	%p5, %r30, %r29;
	@%p5 bra 	$L__BB0_3;
	bra.uni 	$L__BB0_7;
$L__BB0_4:
	cvta.to.global.u64 	%rd12, %rd6;
	ld.global.f32 	%f1, [%rd12];
	ld.global.u32 	%r14, [%rd4];
	mad.lo.s32 	%r15, %r14, %r2, %r1;
	mul.wide.s32 	%rd13, %r15, 4;
	add.s64 	%rd14, %rd3, %rd13;
	st.global.f32 	[%rd14], %f1;
	ld.global.u32 	%r31, [%rd5];
	setp.lt.s32 	%p2, %r31, 1;
	@%p2 bra 	$L__BB0_7;
	mov.b32 	%r32, 0;
$L__BB0_6:
	mad.lo.s32 	%r17, %r31, %r2, %r32;
	mul.wide.s32 	%rd15, %r17, 4;
	add.s64 	%rd16, %rd2, %rd15;
	ld.global.f32 	%f2, [%rd16];
	ld.global.u32 	%r18, [%rd4];
	mad.lo.s32 	%r19, %r18, %r32, %r1;
	mul.wide.s32 	%rd17, %r19, 4;
	add.s64 	%rd18, %rd1, %rd17;
	ld.global.f32 	%f3, [%rd18];
	mad.lo.s32 	%r20, %r18, %r2, %r1;
	mul.wide.s32 	%rd19, %r20, 4;
	add.s64 	%rd20, %rd3, %rd19;
	ld.global.f32 	%f4, [%rd20];
	fma.rn.f32 	%f5, %f2, %f3, %f4;
	st.global.f32 	[%rd20], %f5;
	add.s32 	%r32, %r32, 1;
	ld.global.u32 	%r31, [%rd5];
	setp.lt.s32 	%p3, %r32, %r31;
	@%p3 bra 	$L__BB0_6;
$L__BB0_7:
	ret;

}


// ===== COMPILED SASS (sm_100) =====

	.target	sm_100

	.elftype	@"ET_EXEC"


//--------------------- .note.nv.tkinfo           --------------------------
	.section	.note.nv.tkinfo,"",@"SHT_NOTE"
	.sectionflags	@"SHF_NOTE_NV_TKINFO"
	.tkinfo
        /*0018*/ 	.word	0x00000002
        /*0030*/ 	.string	""
        /*0030*/ 	.string	"ptxas"
        /*0030*/ 	.string	"Cuda compilation tools, release 13.0, V13.0.88"
        /*0030*/ 	.string	"Build cuda_13.0.r13.0/compiler.36424714_0"
        /*0030*/ 	.string	"-arch sm_100 -m 64 "



//--------------------- .note.nv.cuinfo           --------------------------
	.section	.note.nv.cuinfo,"",@"SHT_NOTE"
	.sectionflags	@"SHF_NOTE_NV_CUINFO"
        /*0018*/ 	.short	0x0002
        /*001a*/ 	.short	0x0064
        /*001c*/ 	.short	0x0082
	.zero		2


//--------------------- .nv.info                  --------------------------
	.section	.nv.info,"",@"SHT_CUDA_INFO"
	.align	4


	//----- nvinfo : EIATTR_REGCOUNT
	.align		4
        /*0000*/ 	.byte	0x04, 0x2f
        /*0002*/ 	.short	(.L_1 - .L_0)
	.align		4
.L_0:
        /*0004*/ 	.word	index@(_Z6kernelPfS_S_S_PiS0_)
        /*0008*/ 	.word	0x00000016


	//----- nvinfo : EIATTR_FRAME_SIZE
	.align		4
.L_1:
        /*000c*/ 	.byte	0x04, 0x11
        /*000e*/ 	.short	(.L_3 - .L_2)
	.align		4
.L_2:
        /*0010*/ 	.word	index@($__internal_0_$__cuda_sm3x_div_rn_noftz_f32_slowpath)
        /*0014*/ 	.word	0x00000000


	//----- nvinfo : EIATTR_FRAME_SIZE
	.align		4
.L_3:
        /*0018*/ 	.byte	0x04, 0x11
        /*001a*/ 	.short	(.L_5 - .L_4)
	.align		4
.L_4:
        /*001c*/ 	.word	index@(_Z6kernelPfS_S_S_PiS0_)
        /*0020*/ 	.word	0x00000000


	//----- nvinfo : EIATTR_MIN_STACK_SIZE
	.align		4
.L_5:
        /*0024*/ 	.byte	0x04, 0x12
        /*0026*/ 	.short	(.L_7 - .L_6)
	.align		4
.L_6:
        /*0028*/ 	.word	index@(_Z6kernelPfS_S_S_PiS0_)
        /*002c*/ 	.word	0x00000000
.L_7:


//--------------------- .nv.compat                --------------------------
	.section	.nv.compat,"",@"SHT_CUDA_COMPAT_INFO"
	.align	4
        /*0000*/ 	.byte	0x02, 0x09, 0x00, 0x00, 0x02, 0x02, 0x01, 0x00, 0x02, 0x05, 0x05, 0x00, 0x03, 0x07, 0x01, 0x01
        /*0010*/ 	.byte	0x02, 0x03, 0x00, 0x00, 0x02, 0x06, 0x01, 0x00, 0x04, 0x0b, 0x08, 0x00, 0x01, 0x00, 0x00, 0x00
        /*0020*/ 	.byte	0x00, 0x00, 0x00, 0x00


//--------------------- .nv.info._Z6kernelPfS_S_S_PiS0_ --------------------------
	.section	.nv.info._Z6kernelPfS_S_S_PiS0_,"",@"SHT_CUDA_INFO"
	.sectionflags	@""
	.align	4


	//----- nvinfo : EIATTR_CUDA_API_VERSION
	.align		4
        /*0000*/ 	.byte	0x04, 0x37
        /*0002*/ 	.short	(.L_9 - .L_8)
.L_8:
        /*0004*/ 	.word	0x00000082


	//----- nvinfo : EIATTR_KPARAM_INFO
	.align		4
.L_9:
        /*0008*/ 	.byte	0x04, 0x17
        /*000a*/ 	.short	(.L_11 - .L_10)
.L_10:
        /*000c*/ 	.word	0x00000000
        /*0010*/ 	.short	0x0005
        /*0012*/ 	.short	0x0028
        /*0014*/ 	.byte	0x00, 0xf5, 0x21, 0x00


	//----- nvinfo : EIATTR_KPARAM_INFO
	.align		4
.L_11:
        /*0018*/ 	.byte	0x04, 0x17
        /*001a*/ 	.short	(.L_13 - .L_12)
.L_12:
        /*001c*/ 	.word	0x00000000
        /*0020*/ 	.short	0x0004
        /*0022*/ 	.short	0x0020
        /*0024*/ 	.byte	0x00, 0xf5, 0x21, 0x00


	//----- nvinfo : EIATTR_KPARAM_INFO
	.align		4
.L_13:
        /*0028*/ 	.byte	0x04, 0x17
        /*002a*/ 	.short	(.L_15 - .L_14)
.L_14:
        /*002c*/ 	.word	0x00000000
        /*0030*/ 	.short	0x0003
        /*0032*/ 	.short	0x0018
        /*0034*/ 	.byte	0x00, 0xf5, 0x21, 0x00


	//----- nvinfo : EIATTR_KPARAM_INFO
	.align		4
.L_15:
        /*0038*/ 	.byte	0x04, 0x17
        /*003a*/ 	.short	(.L_17 - .L_16)
.L_16:
        /*003c*/ 	.word	0x00000000
        /*0040*/ 	.short	0x0002
        /*0042*/ 	.short	0x0010
        /*0044*/ 	.byte	0x00, 0xf5, 0x21, 0x00


	//----- nvinfo : EIATTR_KPARAM_INFO
	.align		4
.L_17:
        /*0048*/ 	.byte	0x04, 0x17
        /*004a*/ 	.short	(.L_19 - .L_18)
.L_18:
        /*004c*/ 	.word	0x00000000
        /*0050*/ 	.short	0x0001
        /*0052*/ 	.short	0x0008
        /*0054*/ 	.byte	0x00, 0xf5, 0x21, 0x00


	//----- nvinfo : EIATTR_KPARAM_INFO
	.align		4
.L_19:
        /*0058*/ 	.byte	0x04, 0x17
        /*005a*/ 	.short	(.L_21 - .L_20)
.L_20:
        /*005c*/ 	.word	0x00000000
        /*0060*/ 	.short	0x0000
        /*0062*/ 	.short	0x0000
        /*0064*/ 	.byte	0x00, 0xf5, 0x21, 0x00


	//----- nvinfo : EIATTR_SPARSE_MMA_MASK
	.align		4
.L_21:
        /*0068*/ 	.byte	0x03, 0x50
        /*006a*/ 	.short	0x0000


	//----- nvinfo : EIATTR_MAXREG_COUNT
	.align		4
        /*006c*/ 	.byte	0x03, 0x1b
        /*006e*/ 	.short	0x00ff


	//----- nvinfo : EIATTR_MERCURY_ISA_VERSION
	.align		4
        /*0070*/ 	.byte	0x03, 0x5f
        /*0072*/ 	.short	0x0101


	//----- nvinfo : EIATTR_VRC_CTA_INIT_COUNT
	.align		4
        /*0074*/ 	.byte	0x02, 0x4a
	.zero		1
	.zero		1


	//----- nvinfo : EIATTR_EXIT_INSTR_OFFSETS
	.align		4
        /*0078*/ 	.byte	0x04, 0x1c
        /*007a*/ 	.short	(.L_23 - .L_22)


	//   ....[0]....
.L_22:
        /*007c*/ 	.word	0x00000100


	//   ....[1]....
        /*0080*/ 	.word	0x00000340


	//   ....[2]....
        /*0084*/ 	.word	0x000003f0


	//   ....[3]....
        /*0088*/ 	.word	0x00000530


	//----- nvinfo : EIATTR_CRS_STACK_SIZE
	.align		4
.L_23:
        /*008c*/ 	.byte	0x04, 0x1e
        /*008e*/ 	.short	(.L_25 - .L_24)
.L_24:
        /*0090*/ 	.word	0x00000000


	//----- nvinfo : EIATTR_CBANK_PARAM_SIZE
	.align		4
.L_25:
        /*0094*/ 	.byte	0x03, 0x19
        /*0096*/ 	.short	0x0030


	//----- nvinfo : EIATTR_PARAM_CBANK
	.align		4
        /*0098*/ 	.byte	0x04, 0x0a
        /*009a*/ 	.short	(.L_27 - .L_26)
	.align		4
.L_26:
        /*009c*/ 	.word	index@(.nv.constant0._Z6kernelPfS_S_S_PiS0_)
        /*00a0*/ 	.short	0x0380
        /*00a2*/ 	.short	0x0030


	//----- nvinfo : EIATTR_SW_WAR
	.align		4
.L_27:
        /*00a4*/ 	.byte	0x04, 0x36
        /*00a6*/ 	.short	(.L_29 - .L_28)
.L_28:
        /*00a8*/ 	.word	0x00000008
.L_29:


//--------------------- .nv.callgraph             --------------------------
	.section	.nv.callgraph,"",@"SHT_CUDA_CALLGRAPH"
	.align	4
	.sectionentsize	8
	.align		4
        /*0000*/ 	.word	0x00000000
	.align		4
        /*0004*/ 	.word	0xffffffff
	.align		4
        /*0008*/ 	.word	0x00000000
	.align		4
        /*000c*/ 	.word	0xfffffffe
	.align		4
        /*0010*/ 	.word	0x00000000
	.align		4
        /*0014*/ 	.word	0xfffffffd
	.align		4
        /*0018*/ 	.word	0x00000000
	.align		4
        /*001c*/ 	.word	0xfffffffc


//--------------------- .text._Z6kernelPfS_S_S_PiS0_ --------------------------
	.section	.text._Z6kernelPfS_S_S_PiS0_,"ax",@progbits
	.align	128
        .global         _Z6kernelPfS_S_S_PiS0_
        .type           _Z6kernelPfS_S_S_PiS0_,@function
        .size           _Z6kernelPfS_S_S_PiS0_,(.L_x_13 - _Z6kernelPfS_S_S_PiS0_)
        .other          _Z6kernelPfS_S_S_PiS0_,@"STO_CUDA_ENTRY STV_DEFAULT"
_Z6kernelPfS_S_S_PiS0_:
.text._Z6kernelPfS_S_S_PiS0_:
[----:B------:R-:W-:Y:S08]  /*0000*/  LDC R1, c[0x0][0x37c] ;  /* 0x0000df00ff017b82 */ /* 0x000ff00000000800 */
[----:B------:R-:W0:Y:S01]  /*0010*/  LDC.64 R4, c[0x0][0x3a0] ;  /* 0x0000e800ff047b82 */ /* 0x000e220000000a00 */
[----:B------:R-:W0:Y:S02]  /*0020*/  LDCU.64 UR6, c[0x0][0x358] ;  /* 0x00006b00ff0677ac */ /* 0x000e240008000a00 */
[----:B0-----:R-:W2:Y:S05]  /*0030*/  LDG.E R0, desc[UR6][R4.64] ;  /* 0x0000000604007981 */ /* 0x001eaa000c1e1900 */
[----:B------:R-:W0:Y:S01]  /*0040*/  S2UR UR5, SR_CTAID.X ;  /* 0x00000000000579c3 */ /* 0x000e220000002500 */
[----:B------:R-:W1:Y:S01]  /*0050*/  S2R R2, SR_CTAID.Y ;  /* 0x0000000000027919 */ /* 0x000e620000002600 */
[----:B--2---:R-:W-:-:S13]  /*0060*/  ISETP.NE.AND P0, PT, R0, 0xd1, PT ;  /* 0x000000d10000780c */ /* 0x004fda0003f05270 */
[----:B01----:R-:W-:Y:S05]  /*0070*/  @P0 BRA `(.L_x_0) ;  /* 0x0000000000b40947 */ /* 0x003fea0003800000 */
[----:B------:R-:W0:Y:S08]  /*0080*/  LDC.64 R6, c[0x0][0x3a8] ;  /* 0x0000ea00ff067b82 */ /* 0x000e300000000a00 */
[----:B------:R-:W1:Y:S01]  /*0090*/  LDC.64 R8, c[0x0][0x390] ;  /* 0x0000e400ff087b82 */ /* 0x000e620000000a00 */
[----:B0-----:R-:W2:Y:S02]  /*00a0*/  LDG.E R7, desc[UR6][R6.64] ;  /* 0x0000000606077981 */ /* 0x001ea4000c1e1900 */
[----:B--2---:R-:W-:-:S04]  /*00b0*/  IMAD R3, R7, R2, UR5 ;  /* 0x0000000507037e24 */ /* 0x004fc8000f8e0202 */
[----:B-1----:R-:W-:-:S05]  /*00c0*/  IMAD.WIDE R8, R3, 0x4, R8 ;  /* 0x0000000403087825 */ /* 0x002fca00078e0208 */
[----:B------:R0:W-:Y:S04]  /*00d0*/  STG.E desc[UR6][R8.64], RZ ;  /* 0x000000ff08007986 */ /* 0x0001e8000c101906 */
[----:B------:R-:W2:Y:S02]  /*00e0*/  LDG.E R0, desc[UR6][R4.64] ;  /* 0x0000000604007981 */ /* 0x000ea4000c1e1900 */
[----:B--2---:R-:W-:-:S13]  /*00f0*/  ISETP.GE.AND P0, PT, R0, 0x1, PT ;  /* 0x000000010000780c */ /* 0x004fda0003f06270 */
[----:B0-----:R-:W-:Y:S05]  /*0100*/  @!P0 EXIT ;  /* 0x000000000000894d */ /* 0x001fea0003800000 */
[----:B------:R-:W0:Y:S01]  /*0110*/  LDC.64 R4, c[0x0][0x390] ;  /* 0x0000e400ff047b82 */ /* 0x000e220000000a00 */
[----:B------:R-:W-:-:S07]  /*0120*/  IMAD.MOV.U32 R3, RZ, RZ, RZ ;  /* 0x000000ffff037224 */ /* 0x000fce00078e00ff */
[----:B------:R-:W1:Y:S08]  /*0130*/  LDC.64 R6, c[0x0][0x380] ;  /* 0x0000e000ff067b82 */ /* 0x000e700000000a00 */
[----:B------:R-:W2:Y:S02]  /*0140*/  LDC.64 R8, c[0x0][0x388] ;  /* 0x0000e200ff087b82 */ /* 0x000ea40000000a00 */
.L_x_2:
[----:B------:R-:W3:Y:S02]  /*0150*/  LDC.64 R10, c[0x0][0x3a8] ;  /* 0x0000ea00ff0a7b82 */ /* 0x000ee40000000a00 */
[----:B---3--:R-:W3:Y:S01]  /*0160*/  LDG.E R10, desc[UR6][R10.64] ;  /* 0x000000060a0a7981 */ /* 0x008ee2000c1e1900 */
[----:B------:R-:W-:-:S04]  /*0170*/  IMAD R13, R2, R0, R3 ;  /* 0x00000000020d7224 */ /* 0x000fc800078e0203 */
[----:B-1----:R-:W-:-:S05]  /*0180*/  IMAD.WIDE R12, R13, 0x4, R6 ;  /* 0x000000040d0c7825 */ /* 0x002fca00078e0206 */
[----:B------:R-:W4:Y:S01]  /*0190*/  LDG.E R0, desc[UR6][R12.64] ;  /* 0x000000060c007981 */ /* 0x000f22000c1e1900 */
[----:B---3--:R-:W-:-:S04]  /*01a0*/  IMAD R15, R10, R3, UR5 ;  /* 0x000000050a0f7e24 */ /* 0x008fc8000f8e0203 */
[----:B--2---:R-:W-:-:S06]  /*01b0*/  IMAD.WIDE R14, R15, 0x4, R8 ;  /* 0x000000040f0e7825 */ /* 0x004fcc00078e0208 */
[----:B------:R-:W4:Y:S01]  /*01c0*/  LDG.E R15, desc[UR6][R14.64] ;  /* 0x000000060e0f7981 */ /* 0x000f22000c1e1900 */
[----:B------:R-:W-:Y:S02]  /*01d0*/  HFMA2 R16, -RZ, RZ, 3.658203125, 0 ;  /* 0x43510000ff107431 */ /* 0x000fe400000001ff */
[----:B------:R-:W-:-:S04]  /*01e0*/  IMAD.MOV.U32 R17, RZ, RZ, 0x3b9cc8e1 ;  /* 0x3b9cc8e1ff117424 */ /* 0x000fc800078e00ff */
[----:B------:R-:W-:-:S04]  /*01f0*/  FFMA R16, R17, -R16, 1 ;  /* 0x3f80000011107423 */ /* 0x000fc80000000810 */
[----:B------:R-:W-:Y:S01]  /*0200*/  FFMA R11, R16, R17, 0.0047846888191998004913 ;  /* 0x3b9cc8e1100b7423 */ /* 0x000fe20000000011 */
[----:B----4-:R-:W-:-:S04]  /*0210*/  FMUL R0, R0, R15 ;  /* 0x0000000f00007220 */ /* 0x010fc80000400000 */
[----:B------:R-:W1:Y:S01]  /*0220*/  FCHK P0, R0, 209 ;  /* 0x4351000000007902 */ /* 0x000e620000000000 */
[----:B------:R-:W-:-:S04]  /*0230*/  FFMA R16, R0, R11, RZ ;  /* 0x0000000b00107223 */ /* 0x000fc800000000ff */
[----:B------:R-:W-:-:S04]  /*0240*/  FFMA R17, R16, -209, R0 ;  /* 0xc351000010117823 */ /* 0x000fc80000000000 */
[----:B------:R-:W-:Y:S01]  /*0250*/  FFMA R16, R11, R17, R16 ;  /* 0x000000110b107223 */ /* 0x000fe20000000010 */
[----:B-1----:R-:W-:Y:S06]  /*0260*/  @!P0 BRA `(.L_x_1) ;  /* 0x00000000000c8947 */ /* 0x002fec0003800000 */
[----:B------:R-:W-:-:S07]  /*0270*/  MOV R12, 0x290 ;  /* 0x00000290000c7802 */ /* 0x000fce0000000f00 */
[----:B0-----:R-:W-:Y:S05]  /*0280*/  CALL.REL.NOINC `($__internal_0_$__cuda_sm3x_div_rn_noftz_f32_slowpath) ;  /* 0x0000000000ac7944 */ /* 0x001fea0003c00000 */
[----:B------:R-:W-:-:S07]  /*0290*/  IMAD.MOV.U32 R16, RZ, RZ, R0 ;  /* 0x000000ffff107224 */ /* 0x000fce00078e0000 */
.L_x_1:
[----:B------:R-:W-:-:S04]  /*02a0*/  IMAD R11, R10, R2, UR5 ;  /* 0x000000050a0b7e24 */ /* 0x000fc8000f8e0202 */
[----:B0-----:R-:W-:-:S05]  /*02b0*/  IMAD.WIDE R10, R11, 0x4, R4 ;  /* 0x000000040b0a7825 */ /* 0x001fca00078e0204 */
[----:B------:R-:W2:Y:S01]  /*02c0*/  LDG.E R15, desc[UR6][R10.64] ;  /* 0x000000060a0f7981 */ /* 0x000ea2000c1e1900 */
[----:B------:R-:W0:Y:S01]  /*02d0*/  LDC.64 R12, c[0x0][0x3a0] ;  /* 0x0000e800ff0c7b82 */ /* 0x000e220000000a00 */
[----:B--2---:R-:W-:-:S05]  /*02e0*/  FADD R15, R15, R16 ;  /* 0x000000100f0f7221 */ /* 0x004fca0000000000 */
[----:B------:R3:W-:Y:S04]  /*02f0*/  STG.E desc[UR6][R10.64], R15 ;  /* 0x0000000f0a007986 */ /* 0x0007e8000c101906 */
[----:B0-----:R-:W2:Y:S01]  /*0300*/  LDG.E R0, desc[UR6][R12.64] ;  /* 0x000000060c007981 */ /* 0x001ea2000c1e1900 */
[----:B------:R-:W-:-:S05]  /*0310*/  VIADD R3, R3, 0x1 ;  /* 0x0000000103037836 */ /* 0x000fca0000000000 */
[----:B--2---:R-:W-:-:S13]  /*0320*/  ISETP.GE.AND P0, PT, R3, R0, PT ;  /* 0x000000000300720c */ /* 0x004fda0003f06270 */
[----:B---3--:R-:W-:Y:S05]  /*0330*/  @!P0 BRA `(.L_x_2) ;  /* 0xfffffffc00848947 */ /* 0x008fea000383ffff */
[----:B------:R-:W-:Y:S05]  /*0340*/  EXIT ;  /* 0x000000000000794d */ /* 0x000fea0003800000 */
.L_x_0:
[----:B------:R-:W0:Y:S08]  /*0350*/  LDC.64 R6, c[0x0][0x3a8] ;  /* 0x0000ea00ff067b82 */ /* 0x000e300000000a00 */
[----:B------:R-:W1:Y:S08]  /*0360*/  LDC.64 R10, c[0x0][0x398] ;  /* 0x0000e600ff0a7b82 */ /* 0x000e700000000a00 */
[----:B------:R-:W2:Y:S01]  /*0370*/  LDC.64 R8, c[0x0][0x390] ;  /* 0x0000e400ff087b82 */ /* 0x000ea20000000a00 */
[----:B0-----:R-:W3:Y:S04]  /*0380*/  LDG.E R3, desc[UR6][R6.64] ;  /* 0x0000000606037981 */ /* 0x001ee8000c1e1900 */
[----:B-1----:R-:W4:Y:S01]  /*0390*/  LDG.E R11, desc[UR6][R10.64] ;  /* 0x000000060a0b7981 */ /* 0x002f22000c1e1900 */
[----:B---3--:R-:W-:-:S04]  /*03a0*/  IMAD R3, R3, R2, UR5 ;  /* 0x0000000503037e24 */ /* 0x008fc8000f8e0202 */
[----:B--2---:R-:W-:-:S05]  /*03b0*/  IMAD.WIDE R12, R3, 0x4, R8 ;  /* 0x00000004030c7825 */ /* 0x004fca00078e0208 */
[----:B----4-:R0:W-:Y:S04]  /*03c0*/  STG.E desc[UR6][R12.64], R11 ;  /* 0x0000000b0c007986 */ /* 0x0101e8000c101906 */
[----:B------:R-:W2:Y:S02]  /*03d0*/  LDG.E R0, desc[UR6][R4.64] ;  /* 0x0000000604007981 */ /* 0x000ea4000c1e1900 */
[----:B--2---:R-:W-:-:S13]  /*03e0*/  ISETP.GE.AND P0, PT, R0, 0x1, PT ;  /* 0x000000010000780c */ /* 0x004fda0003f06270 */
[----:B0-----:R-:W-:Y:S05]  /*03f0*/  @!P0 EXIT ;  /* 0x000000000000894d */ /* 0x001fea0003800000 */
[----:B------:R-:W-:-:S07]  /*0400*/  HFMA2 R3, -RZ, RZ, 0, 0 ;  /* 0x00000000ff037431 */ /* 0x000fce00000001ff */
.L_x_3:
[----:B------:R-:W2:Y:S01]  /*0410*/  LDG.E R14, desc[UR6][R6.64] ;  /* 0x00000006060e7981 */ /* 0x000ea2000c1e1900 */
[----:B------:R-:W0:Y:S01]  /*0420*/  LDC.64 R10, c[0x0][0x380] ;  /* 0x0000e000ff0a7b82 */ /* 0x000e220000000a00 */
[----:B------:R-:W-:-:S07]  /*0430*/  IMAD R15, R2, R0, R3 ;  /* 0x00000000020f7224 */ /* 0x000fce00078e0203 */
[----:B------:R-:W1:Y:S01]  /*0440*/  LDC.64 R12, c[0x0][0x388] ;  /* 0x0000e200ff0c7b82 */ /* 0x000e620000000a00 */
[----:B0-----:R-:W-:-:S06]  /*0450*/  IMAD.WIDE R10, R15, 0x4, R10 ;  /* 0x000000040f0a7825 */ /* 0x001fcc00078e020a */
[----:B------:R-:W3:Y:S01]  /*0460*/  LDG.E R10, desc[UR6][R10.64] ;  /* 0x000000060a0a7981 */ /* 0x000ee2000c1e1900 */
[C---:B--2---:R-:W-:Y:S02]  /*0470*/  IMAD R17, R14.reuse, R3, UR5 ;  /* 0x000000050e117e24 */ /* 0x044fe4000f8e0203 */
[----:B------:R-:W-:Y:S02]  /*0480*/  IMAD R19, R14, R2, UR5 ;  /* 0x000000050e137e24 */ /* 0x000fe4000f8e0202 */
[----:B-1----:R-:W-:-:S04]  /*0490*/  IMAD.WIDE R12, R17, 0x4, R12 ;  /* 0x00000004110c7825 */ /* 0x002fc800078e020c */
[----:B------:R-:W-:Y:S02]  /*04a0*/  IMAD.WIDE R14, R19, 0x4, R8 ;  /* 0x00000004130e7825 */ /* 0x000fe400078e0208 */
[----:B------:R-:W3:Y:S04]  /*04b0*/  LDG.E R13, desc[UR6][R12.64] ;  /* 0x000000060c0d7981 */ /* 0x000ee8000c1e1900 */
[----:B------:R-:W3:Y:S02]  /*04c0*/  LDG.E R17, desc[UR6][R14.64] ;  /* 0x000000060e117981 */ /* 0x000ee4000c1e1900 */
[----:B---3--:R-:W-:-:S05]  /*04d0*/  FFMA R17, R10, R13, R17 ;  /* 0x0000000d0a117223 */ /* 0x008fca0000000011 */
[----:B------:R0:W-:Y:S04]  /*04e0*/  STG.E desc[UR6][R14.64], R17 ;  /* 0x000000110e007986 */ /* 0x0001e8000c101906 */
[----:B------:R-:W2:Y:S01]  /*04f0*/  LDG.E R0, desc[UR6][R4.64] ;  /* 0x0000000604007981 */ /* 0x000ea2000c1e1900 */
[----:B------:R-:W-:-:S05]  /*0500*/  VIADD R3, R3, 0x1 ;  /* 0x0000000103037836 */ /* 0x000fca0000000000 */
[----:B--2---:R-:W-:-:S13]  /*0510*/  ISETP.GE.AND P0, PT, R3, R0, PT ;  /* 0x000000000300720c */ /* 0x004fda0003f06270 */
[----:B0-----:R-:W-:Y:S05]  /*0520*/  @!P0 BRA `(.L_x_3) ;  /* 0xfffffffc00b88947 */ /* 0x001fea000383ffff */
[----:B------:R-:W-:Y:S05]  /*0530*/  EXIT ;  /* 0x000000000000794d */ /* 0x000fea0003800000 */
        .weak           $__internal_0_$__cuda_sm3x_div_rn_noftz_f32_slowpath
        .type           $__internal_0_$__cuda_sm3x_div_rn_noftz_f32_slowpath,@function
        .size           $__internal_0_$__cuda_sm3x_div_rn_noftz_f32_slowpath,(.L_x_13 - $__internal_0_$__cuda_sm3x_div_rn_noftz_f32_slowpath)
$__internal_0_$__cuda_sm3x_div_rn_noftz_f32_slowpath:
[----:B------:R-:W-:-:S04]  /*0540*/  SHF.R.U32.HI R11, RZ, 0x17, R0 ;  /* 0x00000017ff0b7819 */ /* 0x000fc80000011600 */
[----:B------:R-:W-:Y:S02]  /*0550*/  LOP3.LUT R16, R11, 0xff, RZ, 0xc0, !PT ;  /* 0x000000ff0b107812 */ /* 0x000fe400078ec0ff */
[----:B------:R-:W-:-:S03]  /*0560*/  MOV R11, R0 ;  /* 0x00000000000b7202 */ /* 0x000fc60000000f00 */
[----:B------:R-:W-:-:S05]  /*0570*/  VIADD R15, R16, 0xffffffff ;  /* 0xffffffff100f7836 */ /* 0x000fca0000000000 */
[----:B------:R-:W-:-:S13]  /*0580*/  ISETP.GT.U32.OR P0, PT, R15, 0xfd, !PT ;  /* 0x000000fd0f00780c */ /* 0x000fda0007f04470 */
[----:B------:R-:W-:Y:S01]  /*0590*/  @!P0 IMAD.MOV.U32 R13, RZ, RZ, RZ ;  /* 0x000000ffff0d8224 */ /* 0x000fe200078e00ff */
[----:B------:R-:W-:Y:S06]  /*05a0*/  @!P0 BRA `(.L_x_4) ;  /* 0x00000000003c8947 */ /* 0x000fec0003800000 */
[----:B------:R-:W-:-:S13]  /*05b0*/  FSETP.GTU.FTZ.AND P0, PT, |R0|, +INF , PT ;  /* 0x7f8000000000780b */ /* 0x000fda0003f1c200 */
[----:B------:R-:W-:Y:S05]  /*05c0*/  @P0 BRA `(.L_x_5) ;  /* 0x0000000400280947 */ /* 0x000fea0003800000 */
[----:B------:R-:W-:-:S05]  /*05d0*/  HFMA2 R14, -RZ, RZ, 3.658203125, 0 ;  /* 0x43510000ff0e7431 */ /* 0x000fca00000001ff */
[----:B------:R-:W-:-:S13]  /*05e0*/  LOP3.LUT P0, RZ, R14, 0x7fffffff, R11, 0xc8, !PT ;  /* 0x7fffffff0eff7812 */ /* 0x000fda000780c80b */
[----:B------:R-:W-:Y:S05]  /*05f0*/  @!P0 BRA `(.L_x_6) ;  /* 0x0000000400148947 */ /* 0x000fea0003800000 */
[----:B------:R-:W-:-:S13]  /*0600*/  LOP3.LUT P0, RZ, R11, 0x7fffffff, RZ, 0xc0, !PT ;  /* 0x7fffffff0bff7812 */ /* 0x000fda000780c0ff */
[----:B------:R-:W-:Y:S05]  /*0610*/  @!P0 BRA `(.L_x_7) ;  /* 0x0000000400048947 */ /* 0x000fea0003800000 */
[----:B------:R-:W-:Y:S02]  /*0620*/  FSETP.NEU.FTZ.AND P1, PT, |R0|, +INF , PT ;  /* 0x7f8000000000780b */ /* 0x000fe40003f3d200 */
[----:B------:R-:W-:-:S04]  /*0630*/  LOP3.LUT P0, RZ, R14, 0x7fffffff, RZ, 0xc0, !PT ;  /* 0x7fffffff0eff7812 */ /* 0x000fc8000780c0ff */
[----:B------:R-:W-:-:S13]  /*0640*/  PLOP3.LUT P0, PT, P1, P0, PT, 0x2f, 0xf2 ;  /* 0x0000000000f2781c */ /* 0x000fda0000f00577 */
[----:B------:R-:W-:Y:S05]  /*0650*/  @P0 BRA `(.L_x_8) ;  /* 0x0000000000e80947 */ /* 0x000fea0003800000 */
[----:B------:R-:W-:-:S13]  /*0660*/  ISETP.GE.AND P0, PT, R15, RZ, PT ;  /* 0x000000ff0f00720c */ /* 0x000fda0003f06270 */
[----:B------:R-:W-:Y:S02]  /*0670*/  @P0 IMAD.MOV.U32 R13, RZ, RZ, RZ ;  /* 0x000000ffff0d0224 */ /* 0x000fe400078e00ff */
[----:B------:R-:W-:Y:S01]  /*0680*/  @!P0 FFMA R11, R0, 1.84467440737095516160e+19, RZ ;  /* 0x5f800000000b8823 */ /* 0x000fe200000000ff */
[----:B------:R-:W-:-:S07]  /*0690*/  @!P0 MOV R13, 0xffffffc0 ;  /* 0xffffffc0000d8802 */ /* 0x000fce0000000f00 */
.L_x_4:
[----:B------:R-:W-:Y:S01]  /*06a0*/  UMOV UR4, 0x43510000 ;  /* 0x4351000000047882 */ /* 0x000fe20000000000 */
[----:B------:R-:W-:Y:S01]  /*06b0*/  VIADD R14, R16, 0xffffff81 ;  /* 0xffffff81100e7836 */ /* 0x000fe20000000000 */
[----:B------:R-:W-:-:S03]  /*06c0*/  UIADD3 UR4, UPT, UPT, UR4, -0x3800000, URZ ;  /* 0xfc80000004047890 */ /* 0x000fc6000fffe0ff */
[----:B------:R-:W-:Y:S01]  /*06d0*/  IMAD R0, R14, -0x800000, R11 ;  /* 0xff8000000e007824 */ /* 0x000fe200078e020b */
[----:B------:R-:W-:Y:S02]  /*06e0*/  IADD3 R13, PT, PT, R13, -0x7, R14 ;  /* 0xfffffff90d0d7810 */ /* 0x000fe40007ffe00e */
[----:B------:R-:W-:-:S03]  /*06f0*/  FADD.FTZ R17, -RZ, -UR4 ;  /* 0x80000004ff117e21 */ /* 0x000fc60008010100 */
[----:B------:R-:W0:Y:S02]  /*0700*/  MUFU.RCP R15, UR4 ;  /* 0x00000004000f7d08 */ /* 0x000e240008001000 */
[----:B0-----:R-:W-:-:S04]  /*0710*/  FFMA R16, R15, R17, 1 ;  /* 0x3f8000000f107423 */ /* 0x001fc80000000011 */
[----:B------:R-:W-:-:S04]  /*0720*/  FFMA R15, R15, R16, R15 ;  /* 0x000000100f0f7223 */ /* 0x000fc8000000000f */
[----:B------:R-:W-:-:S04]  /*0730*/  FFMA R16, R0, R15, RZ ;  /* 0x0000000f00107223 */ /* 0x000fc800000000ff */
[----:B------:R-:W-:-:S04]  /*0740*/  FFMA R11, R17, R16, R0 ;  /* 0x00000010110b7223 */ /* 0x000fc80000000000 */
[----:B------:R-:W-:-:S04]  /*0750*/  FFMA R16, R15, R11, R16 ;  /* 0x0000000b0f107223 */ /* 0x000fc80000000010 */
[----:B------:R-:W-:-:S04]  /*0760*/  FFMA R17, R17, R16, R0 ;  /* 0x0000001011117223 */ /* 0x000fc80000000000 */
[----:B------:R-:W-:-:S05]  /*0770*/  FFMA R0, R15, R17, R16 ;  /* 0x000000110f007223 */ /* 0x000fca0000000010 */
[----:B------:R-:W-:-:S04]  /*0780*/  SHF.R.U32.HI R11, RZ, 0x17, R0 ;  /* 0x00000017ff0b7819 */ /* 0x000fc80000011600 */
[----:B------:R-:W-:-:S04]  /*0790*/  LOP3.LUT R11, R11, 0xff, RZ, 0xc0, !PT ;  /* 0x000000ff0b0b7812 */ /* 0x000fc800078ec0ff */
[----:B------:R-:W-:-:S05]  /*07a0*/  IADD3 R18, PT, PT, R11, R13, RZ ;  /* 0x0000000d0b127210 */ /* 0x000fca0007ffe0ff */
[----:B------:R-:W-:-:S05]  /*07b0*/  VIADD R11, R18, 0xffffffff ;  /* 0xffffffff120b7836 */ /* 0x000fca0000000000 */
[----:B------:R-:W-:-:S13]  /*07c0*/  ISETP.GE.U32.AND P0, PT, R11, 0xfe, PT ;  /* 0x000000fe0b00780c */ /* 0x000fda0003f06070 */
[----:B------:R-:W-:Y:S05]  /*07d0*/  @!P0 BRA `(.L_x_9) ;  /* 0x0000000000808947 */ /* 0x000fea0003800000 */
[----:B------:R-:W-:-:S13]  /*07e0*/  ISETP.GT.AND P0, PT, R18, 0xfe, PT ;  /* 0x000000fe1200780c */ /* 0x000fda0003f04270 */
[----:B------:R-:W-:Y:S05]  /*07f0*/  @P0 BRA `(.L_x_10) ;  /* 0x00000000006c0947 */ /* 0x000fea0003800000 */
[----:B------:R-:W-:-:S13]  /*0800*/  ISETP.GE.AND P0, PT, R18, 0x1, PT ;  /* 0x000000011200780c */ /* 0x000fda0003f06270 */
[----:B------:R-:W-:Y:S05]  /*0810*/  @P0 BRA `(.L_x_11) ;  /* 0x0000000000980947 */ /* 0x000fea0003800000 */
[----:B------:R-:W-:Y:S02]  /*0820*/  ISETP.GE.AND P0, PT, R18, -0x18, PT ;  /* 0xffffffe81200780c */ /* 0x000fe40003f06270 */
[----:B------:R-:W-:-:S11]  /*0830*/  LOP3.LUT R0, R0, 0x80000000, RZ, 0xc0, !PT ;  /* 0x8000000000007812 */ /* 0x000fd600078ec0ff */
[----:B------:R-:W-:Y:S05]  /*0840*/  @!P0 BRA `(.L_x_11) ;  /* 0x00000000008c8947 */ /* 0x000fea0003800000 */
[CCC-:B------:R-:W-:Y:S01]  /*0850*/  FFMA.RZ R11, R15.reuse, R17.reuse, R16.reuse ;  /* 0x000000110f0b7223 */ /* 0x1c0fe2000000c010 */
[-CC-:B------:R-:W-:Y:S01]  /*0860*/  FFMA.RM R14, R15, R17.reuse, R16.reuse ;  /* 0x000000110f0e7223 */ /* 0x180fe20000004010 */
[C---:B------:R-:W-:Y:S02]  /*0870*/  ISETP.NE.AND P2, PT, R18.reuse, RZ, PT ;  /* 0x000000ff1200720c */ /* 0x040fe40003f45270 */
[C---:B------:R-:W-:Y:S02]  /*0880*/  ISETP.NE.AND P1, PT, R18.reuse, RZ, PT ;  /* 0x000000ff1200720c */ /* 0x040fe40003f25270 */
[----:B------:R-:W-:Y:S01]  /*0890*/  LOP3.LUT R13, R11, 0x7fffff, RZ, 0xc0, !PT ;  /* 0x007fffff0b0d7812 */ /* 0x000fe200078ec0ff */
[----:B------:R-:W-:Y:S01]  /*08a0*/  FFMA.RP R11, R15, R17, R16 ;  /* 0x000000110f0b7223 */ /* 0x000fe20000008010 */
[----:B------:R-:W-:Y:S01]  /*08b0*/  IADD3 R16, PT, PT, R18, 0x20, RZ ;  /* 0x0000002012107810 */ /* 0x000fe20007ffe0ff */
[----:B------:R-:W-:Y:S01]  /*08c0*/  IMAD.MOV R15, RZ, RZ, -R18 ;  /* 0x000000ffff0f7224 */ /* 0x000fe200078e0a12 */
[----:B------:R-:W-:-:S02]  /*08d0*/  LOP3.LUT R13, R13, 0x800000, RZ, 0xfc, !PT ;  /* 0x008000000d0d7812 */ /* 0x000fc400078efcff */
[----:B------:R-:W-:Y:S02]  /*08e0*/  FSETP.NEU.FTZ.AND P0, PT, R11, R14, PT ;  /* 0x0000000e0b00720b */ /* 0x000fe40003f1d000 */
[----:B------:R-:W-:Y:S02]  /*08f0*/  SHF.L.U32 R16, R13, R16, RZ ;  /* 0x000000100d107219 */ /* 0x000fe400000006ff */
[----:B------:R-:W-:Y:S02]  /*0900*/  SEL R14, R15, RZ, P2 ;  /* 0x000000ff0f0e7207 */ /* 0x000fe40001000000 */
[----:B------:R-:W-:Y:S02]  /*0910*/  ISETP.NE.AND P1, PT, R16, RZ, P1 ;  /* 0x000000ff1000720c */ /* 0x000fe40000f25270 */
[----:B------:R-:W-:Y:S02]  /*0920*/  SHF.R.U32.HI R14, RZ, R14, R13 ;  /* 0x0000000eff0e7219 */ /* 0x000fe4000001160d */
[----:B------:R-:W-:-:S02]  /*0930*/  PLOP3.LUT P0, PT, P0, P1, PT, 0xf8, 0x8f ;  /* 0x00000000008f781c */ /* 0x000fc40000703f70 */
[----:B------:R-:W-:Y:S02]  /*0940*/  SHF.R.U32.HI R16, RZ, 0x1, R14 ;  /* 0x00000001ff107819 */ /* 0x000fe4000001160e */
[----:B------:R-:W-:-:S04]  /*0950*/  SEL R11, RZ, 0x1, !P0 ;  /* 0x00000001ff0b7807 */ /* 0x000fc80004000000 */
[----:B------:R-:W-:-:S04]  /*0960*/  LOP3.LUT R11, R11, 0x1, R16, 0xf8, !PT ;  /* 0x000000010b0b7812 */ /* 0x000fc800078ef810 */
[----:B------:R-:W-:-:S04]  /*0970*/  LOP3.LUT R11, R11, R14, RZ, 0xc0, !PT ;  /* 0x0000000e0b0b7212 */ /* 0x000fc800078ec0ff */
[----:B------:R-:W-:-:S04]  /*0980*/  IADD3 R11, PT, PT, R16, R11, RZ ;  /* 0x0000000b100b7210 */ /* 0x000fc80007ffe0ff */
[----:B------:R-:W-:Y:S01]  /*0990*/  LOP3.LUT R0, R11, R0, RZ, 0xfc, !PT ;  /* 0x000000000b007212 */ /* 0x000fe200078efcff */
[----:B------:R-:W-:Y:S06]  /*09a0*/  BRA `(.L_x_11) ;  /* 0x0000000000347947 */ /* 0x000fec0003800000 */
.L_x_10:
[----:B------:R-:W-:-:S04]  /*09b0*/  LOP3.LUT R0, R0, 0x80000000, RZ, 0xc0, !PT ;  /* 0x8000000000007812 */ /* 0x000fc800078ec0ff */
[----:B------:R-:W-:Y:S01]  /*09c0*/  LOP3.LUT R0, R0, 0x7f800000, RZ, 0xfc, !PT ;  /* 0x7f80000000007812 */ /* 0x000fe200078efcff */
[----:B------:R-:W-:Y:S06]  /*09d0*/  BRA `(.L_x_11) ;  /* 0x0000000000287947 */ /* 0x000fec0003800000 */
.L_x_9:
[----:B------:R-:W-:Y:S01]  /*09e0*/  IMAD R0, R13, 0x800000, R0 ;  /* 0x008000000d007824 */ /* 0x000fe200078e0200 */
[----:B------:R-:W-:Y:S06]  /*09f0*/  BRA `(.L_x_11) ;  /* 0x0000000000207947 */ /* 0x000fec0003800000 */
.L_x_8:
[----:B------:R-:W-:-:S04]  /*0a00*/  LOP3.LUT R0, R14, 0x80000000, R11, 0x48, !PT ;  /* 0x800000000e007812 */ /* 0x000fc800078e480b */
[----:B------:R-:W-:Y:S01]  /*0a10*/  LOP3.LUT R0, R0, 0x7f800000, RZ, 0xfc, !PT ;  /* 0x7f80000000007812 */ /* 0x000fe200078efcff */
[----:B------:R-:W-:Y:S06]  /*0a20*/  BRA `(.L_x_11) ;  /* 0x0000000000147947 */ /* 0x000fec0003800000 */
.L_x_7:
[----:B------:R-:W-:Y:S01]  /*0a30*/  LOP3.LUT R0, R14, 0x80000000, R11, 0x48, !PT ;  /* 0x800000000e007812 */ /* 0x000fe200078e480b */
[----:B------:R-:W-:Y:S06]  /*0a40*/  BRA `(.L_x_11) ;  /* 0x00000000000c7947 */ /* 0x000fec0003800000 */
.L_x_6:
[----:B------:R-:W0:Y:S01]  /*0a50*/  MUFU.RSQ R0, -QNAN ;  /* 0xffc0000000007908 */ /* 0x000e220000001400 */
[----:B------:R-:W-:Y:S05]  /*0a60*/  BRA `(.L_x_11) ;  /* 0x0000000000047947 */ /* 0x000fea0003800000 */
.L_x_5:
[----:B------:R-:W-:-:S07]  /*0a70*/  FADD.FTZ R0, R0, 209 ;  /* 0x4351000000007421 */ /* 0x000fce0000010000 */
.L_x_11:
[----:B------:R-:W-:-:S04]  /*0a80*/  HFMA2 R13, -RZ, RZ, 0, 0 ;  /* 0x00000000ff0d7431 */ /* 0x000fc800000001ff */
[----:B0-----:R-:W-:Y:S05]  /*0a90*/  RET.REL.NODEC R12 `(_Z6kernelPfS_S_S_PiS0_) ;  /* 0xfffffff40c587950 */ /* 0x001fea0003c3ffff */
.L_x_12:
[----:B------:R-:W-:-:S00]  /*0aa0*/  BRA `(.L_x_12) ;  /* 0xfffffffc00fc7947 */ /* 0x000fc0000383ffff */
[----:B------:R-:W-:-:S00]  /*0ab0*/  NOP ;  /* 0x0000000000007918 */ /* 0x000fc00000000000 */
        /* <DEDUP_REMOVED lines=12> */
.L_x_13:


//--------------------- .nv.shared.reserved.0     --------------------------
	.section	.nv.shared.reserved.0,"aw",@nobits
	.weak		__nv_reservedSMEM_offset_0_alias
	.size		__nv_reservedSMEM_offset_0_alias, 0, 64
	.other		__nv_reservedSMEM_offset_0_alias,@"STO_CUDA_RESERVED_SHARED STV_DEFAULT"
__nv_reservedSMEM_offset_0_alias:
	.zero		0
	.zero		64


//--------------------- .nv.constant0._Z6kernelPfS_S_S_PiS0_ --------------------------
	.section	.nv.constant0._Z6kernelPfS_S_S_PiS0_,"a",@progbits
	.sectionflags	@""
	.align	4
.nv.constant0._Z6kernelPfS_S_S_PiS0_:
	.zero		944


//--------------------- SYMBOLS --------------------------

	.type		.nv.reservedSmem.offset0,@object
	.size		.nv.reservedSmem.offset0,0x4
